//
// Generated by NVIDIA NVVM Compiler
//
// Compiler Build ID: CL-36424714
// Cuda compilation tools, release 13.0, V13.0.88
// Based on NVVM 20.0.0
//

.version 9.0
.target sm_100
.address_size 64

	// .globl	_Z9EluKernelPKfPfmmf

.visible .entry _Z9EluKernelPKfPfmmf(
	.param .u64 .ptr .align 1 _Z9EluKernelPKfPfmmf_param_0,
	.param .u64 .ptr .align 1 _Z9EluKernelPKfPfmmf_param_1,
	.param .u64 _Z9EluKernelPKfPfmmf_param_2,
	.param .u64 _Z9EluKernelPKfPfmmf_param_3,
	.param .f32 _Z9EluKernelPKfPfmmf_param_4
)
{
	.reg .pred 	%p<5>;
	.reg .b32 	%r<13>;
	.reg .b32 	%f<16>;
	.reg .b64 	%rd<15>;

	ld.param.u64 	%rd2, [_Z9EluKernelPKfPfmmf_param_0];
	ld.param.u64 	%rd3, [_Z9EluKernelPKfPfmmf_param_1];
	ld.param.u64 	%rd4, [_Z9EluKernelPKfPfmmf_param_2];
	ld.param.u64 	%rd5, [_Z9EluKernelPKfPfmmf_param_3];
	ld.param.f32 	%f2, [_Z9EluKernelPKfPfmmf_param_4];
	cvta.to.global.u64 	%rd1, %rd3;
	mov.u32 	%r2, %ctaid.y;
	mov.u32 	%r3, %ntid.y;
	mov.u32 	%r4, %tid.y;
	mad.lo.s32 	%r5, %r2, %r3, %r4;
	mov.u32 	%r6, %ctaid.x;
	mov.u32 	%r7, %ntid.x;
	mov.u32 	%r8, %tid.x;
	mad.lo.s32 	%r9, %r6, %r7, %r8;
	cvt.u32.u64 	%r10, %rd4;
	mad.lo.s32 	%r1, %r5, %r10, %r9;
	cvt.u64.u32 	%rd6, %r5;
	setp.le.u64 	%p1, %rd5, %rd6;
	cvt.s64.s32 	%rd7, %r9;
	setp.le.u64 	%p2, %rd4, %rd7;
	or.pred  	%p3, %p2, %p1;
	@%p3 bra 	$L__BB0_4;
	cvta.to.global.u64 	%rd8, %rd2;
	mul.wide.s32 	%rd9, %r1, 4;
	add.s64 	%rd10, %rd8, %rd9;
	ld.global.f32 	%f1, [%rd10];
	setp.leu.f32 	%p4, %f1, 0f00000000;
	@%p4 bra 	$L__BB0_3;
	add.s64 	%rd14, %rd1, %rd9;
	st.global.f32 	[%rd14], %f1;
	bra.uni 	$L__BB0_4;
$L__BB0_3:
	fma.rn.f32 	%f3, %f1, 0f3BBB989D, 0f3F000000;
	cvt.sat.f32.f32 	%f4, %f3;
	mov.f32 	%f5, 0f4B400001;
	mov.f32 	%f6, 0f437C0000;
	fma.rm.f32 	%f7, %f4, %f6, %f5;
	add.f32 	%f8, %f7, 0fCB40007F;
	neg.f32 	%f9, %f8;
	fma.rn.f32 	%f10, %f1, 0f3FB8AA3B, %f9;
	fma.rn.f32 	%f11, %f1, 0f32A57060, %f10;
	mov.b32 	%r11, %f7;
	shl.b32 	%r12, %r11, 23;
	mov.b32 	%f12, %r12;
	ex2.approx.ftz.f32 	%f13, %f11;
	fma.rn.f32 	%f14, %f13, %f12, 0fBF800000;
	mul.f32 	%f15, %f2, %f14;
	add.s64 	%rd12, %rd1, %rd9;
	st.global.f32 	[%rd12], %f15;
$L__BB0_4:
	ret;

}


// ===== COMPILED SASS (sm_100) =====

	.target	sm_100

	.elftype	@"ET_EXEC"


//--------------------- .note.nv.tkinfo           --------------------------
	.section	.note.nv.tkinfo,"",@"SHT_NOTE"
	.sectionflags	@"SHF_NOTE_NV_TKINFO"
	.tkinfo
        /*0018*/ 	.word	0x00000002
        /*0030*/ 	.string	""
        /*0030*/ 	.string	"ptxas"
        /*0030*/ 	.string	"Cuda compilation tools, release 13.0, V13.0.88"
        /*0030*/ 	.string	"Build cuda_13.0.r13.0/compiler.36424714_0"
        /*0030*/ 	.string	"-arch sm_100 -m 64 "



//--------------------- .note.nv.cuinfo           --------------------------
	.section	.note.nv.cuinfo,"",@"SHT_NOTE"
	.sectionflags	@"SHF_NOTE_NV_CUINFO"
        /*0018*/ 	.short	0x0002
        /*001a*/ 	.short	0x0064
        /*001c*/ 	.short	0x0082
	.zero		2


//--------------------- .nv.info                  --------------------------
	.section	.nv.info,"",@"SHT_CUDA_INFO"
	.align	4


	//----- nvinfo : EIATTR_REGCOUNT
	.align		4
        /*0000*/ 	.byte	0x04, 0x2f
        /*0002*/ 	.short	(.L_1 - .L_0)
	.align		4
.L_0:
        /*0004*/ 	.word	index@(_Z9EluKernelPKfPfmmf)
        /*0008*/ 	.word	0x0000000c


	//----- nvinfo : EIATTR_FRAME_SIZE
	.align		4
.L_1:
        /*000c*/ 	.byte	0x04, 0x11
        /*000e*/ 	.short	(.L_3 - .L_2)
	.align		4
.L_2:
        /*0010*/ 	.word	index@(_Z9EluKernelPKfPfmmf)
        /*0014*/ 	.word	0x00000000


	//----- nvinfo : EIATTR_MIN_STACK_SIZE
	.align		4
.L_3:
        /*0018*/ 	.byte	0x04, 0x12
        /*001a*/ 	.short	(.L_5 - .L_4)
	.align		4
.L_4:
        /*001c*/ 	.word	index@(_Z9EluKernelPKfPfmmf)
        /*0020*/ 	.word	0x00000000
.L_5:


//--------------------- .nv.compat                --------------------------
	.section	.nv.compat,"",@"SHT_CUDA_COMPAT_INFO"
	.align	4
        /*0000*/ 	.byte	0x02, 0x09, 0x00, 0x00, 0x02, 0x02, 0x01, 0x00, 0x02, 0x05, 0x05, 0x00, 0x03, 0x07, 0x01, 0x01
        /*0010*/ 	.byte	0x02, 0x03, 0x00, 0x00, 0x02, 0x06, 0x01, 0x00, 0x04, 0x0b, 0x08, 0x00, 0x09, 0x00, 0x00, 0x00
        /*0020*/ 	.byte	0x00, 0x00, 0x00, 0x00


//--------------------- .nv.info._Z9EluKernelPKfPfmmf --------------------------
	.section	.nv.info._Z9EluKernelPKfPfmmf,"",@"SHT_CUDA_INFO"
	.sectionflags	@""
	.align	4


	//----- nvinfo : EIATTR_CUDA_API_VERSION
	.align		4
        /*0000*/ 	.byte	0x04, 0x37
        /*0002*/ 	.short	(.L_7 - .L_6)
.L_6:
        /*0004*/ 	.word	0x00000082


	//----- nvinfo : EIATTR_KPARAM_INFO
	.align		4
.L_7:
        /*0008*/ 	.byte	0x04, 0x17
        /*000a*/ 	.short	(.L_9 - .L_8)
.L_8:
        /*000c*/ 	.word	0x00000000
        /*0010*/ 	.short	0x0004
        /*0012*/ 	.short	0x0020
        /*0014*/ 	.byte	0x00, 0xf0, 0x11, 0x00


	//----- nvinfo : EIATTR_KPARAM_INFO
	.align		4
.L_9:
        /*0018*/ 	.byte	0x04, 0x17
        /*001a*/ 	.short	(.L_11 - .L_10)
.L_10:
        /*001c*/ 	.word	0x00000000
        /*0020*/ 	.short	0x0003
        /*0022*/ 	.short	0x0018
        /*0024*/ 	.byte	0x00, 0xf0, 0x21, 0x00


	//----- nvinfo : EIATTR_KPARAM_INFO
	.align		4
.L_11:
        /*0028*/ 	.byte	0x04, 0x17
        /*002a*/ 	.short	(.L_13 - .L_12)
.L_12:
        /*002c*/ 	.word	0x00000000
        /*0030*/ 	.short	0x0002
        /*0032*/ 	.short	0x0010
        /*0034*/ 	.byte	0x00, 0xf0, 0x21, 0x00


	//----- nvinfo : EIATTR_KPARAM_INFO
	.align		4
.L_13:
        /*0038*/ 	.byte	0x04, 0x17
        /*003a*/ 	.short	(.L_15 - .L_14)
.L_14:
        /*003c*/ 	.word	0x00000000
        /*0040*/ 	.short	0x0001
        /*0042*/ 	.short	0x0008
        /*0044*/ 	.byte	0x00, 0xf5, 0x21, 0x00


	//----- nvinfo : EIATTR_KPARAM_INFO
	.align		4
.L_15:
        /*0048*/ 	.byte	0x04, 0x17
        /*004a*/ 	.short	(.L_17 - .L_16)
.L_16:
        /*004c*/ 	.word	0x00000000
        /*0050*/ 	.short	0x0000
        /*0052*/ 	.short	0x0000
        /*0054*/ 	.byte	0x00, 0xf5, 0x21, 0x00


	//----- nvinfo : EIATTR_SPARSE_MMA_MASK
	.align		4
.L_17:
        /*0058*/ 	.byte	0x03, 0x50
        /*005a*/ 	.short	0x0000


	//----- nvinfo : EIATTR_MAXREG_COUNT
	.align		4
        /*005c*/ 	.byte	0x03, 0x1b
        /*005e*/ 	.short	0x00ff


	//----- nvinfo : EIATTR_MERCURY_ISA_VERSION
	.align		4
        /*0060*/ 	.byte	0x03, 0x5f
        /*0062*/ 	.short	0x0101


	//----- nvinfo : EIATTR_VRC_CTA_INIT_COUNT
	.align		4
        /*0064*/ 	.byte	0x02, 0x4a
	.zero		1
	.zero		1


	//----- nvinfo : EIATTR_EXIT_INSTR_OFFSETS
	.align		4
        /*0068*/ 	.byte	0x04, 0x1c
        /*006a*/ 	.short	(.L_19 - .L_18)


	//   ....[0]....
.L_18:
        /*006c*/ 	.word	0x00000100


	//   ....[1]....
        /*0070*/ 	.word	0x00000190


	//   ....[2]....
        /*0074*/ 	.word	0x00000290


	//----- nvinfo : EIATTR_CBANK_PARAM_SIZE
	.align		4
.L_19:
        /*0078*/ 	.byte	0x03, 0x19
        /*007a*/ 	.short	0x0024


	//----- nvinfo : EIATTR_PARAM_CBANK
	.align		4
        /*007c*/ 	.byte	0x04, 0x0a
        /*007e*/ 	.short	(.L_21 - .L_20)
	.align		4
.L_20:
        /*0080*/ 	.word	index@(.nv.constant0._Z9EluKernelPKfPfmmf)
        /*0084*/ 	.short	0x0380
        /*0086*/ 	.short	0x0024


	//----- nvinfo : EIATTR_SW_WAR
	.align		4
.L_21:
        /*0088*/ 	.byte	0x04, 0x36
        /*008a*/ 	.short	(.L_23 - .L_22)
.L_22:
        /*008c*/ 	.word	0x00000008
.L_23:


//--------------------- .nv.callgraph             --------------------------
	.section	.nv.callgraph,"",@"SHT_CUDA_CALLGRAPH"
	.align	4
	.sectionentsize	8
	.align		4
        /*0000*/ 	.word	0x00000000
	.align		4
        /*0004*/ 	.word	0xffffffff
	.align		4
        /*0008*/ 	.word	0x00000000
	.align		4
        /*000c*/ 	.word	0xfffffffe
	.align		4
        /*0010*/ 	.word	0x00000000
	.align		4
        /*0014*/ 	.word	0xfffffffd
	.align		4
        /*0018*/ 	.word	0x00000000
	.align		4
        /*001c*/ 	.word	0xfffffffc


//--------------------- .text._Z9EluKernelPKfPfmmf --------------------------
	.section	.text._Z9EluKernelPKfPfmmf,"ax",@progbits
	.align	128
        .global         _Z9EluKernelPKfPfmmf
        .type           _Z9EluKernelPKfPfmmf,@function
        .size           _Z9EluKernelPKfPfmmf,(.L_x_1 - _Z9EluKernelPKfPfmmf)
        .other          _Z9EluKernelPKfPfmmf,@"STO_CUDA_ENTRY STV_DEFAULT"
_Z9EluKernelPKfPfmmf:
.text._Z9EluKernelPKfPfmmf:
[----:B------:R-:W-:Y:S01]  /*0000*/  LDC R1, c[0x0][0x37c] ;  /* 0x0000df00ff017b82 */ /* 0x000fe20000000800 */
[----:B------:R-:W0:Y:S07]  /*0010*/  S2R R3, SR_TID.Y ;  /* 0x0000000000037919 */ /* 0x000e2e0000002200 */
[----:B------:R-:W0:Y:S01]  /*0020*/  S2UR UR4, SR_CTAID.Y ;  /* 0x00000000000479c3 */ /* 0x000e220000002600 */
[----:B------:R-:W1:Y:S01]  /*0030*/  LDCU.128 UR8, c[0x0][0x390] ;  /* 0x00007200ff0877ac */ /* 0x000e620008000c00 */
[----:B------:R-:W2:Y:S06]  /*0040*/  S2R R5, SR_TID.X ;  /* 0x0000000000057919 */ /* 0x000eac0000002100 */
[----:B------:R-:W0:Y:S08]  /*0050*/  LDC R0, c[0x0][0x364] ;  /* 0x0000d900ff007b82 */ /* 0x000e300000000800 */
[----:B------:R-:W2:Y:S08]  /*0060*/  S2UR UR5, SR_CTAID.X ;  /* 0x00000000000579c3 */ /* 0x000eb00000002500 */
[----:B------:R-:W2:Y:S01]  /*0070*/  LDC R2, c[0x0][0x360] ;  /* 0x0000d800ff027b82 */ /* 0x000ea20000000800 */
[----:B0-----:R-:W-:-:S05]  /*0080*/  IMAD R0, R0, UR4, R3 ;  /* 0x0000000400007c24 */ /* 0x001fca000f8e0203 */
[----:B-1----:R-:W-:-:S04]  /*0090*/  ISETP.GE.U32.AND P0, PT, R0, UR10, PT ;  /* 0x0000000a00007c0c */ /* 0x002fc8000bf06070 */
[----:B------:R-:W-:Y:S01]  /*00a0*/  ISETP.GE.U32.AND.EX P0, PT, RZ, UR11, PT, P0 ;  /* 0x0000000bff007c0c */ /* 0x000fe2000bf06100 */
[----:B--2---:R-:W-:-:S04]  /*00b0*/  IMAD R3, R2, UR5, R5 ;  /* 0x0000000502037c24 */ /* 0x004fc8000f8e0205 */
[--C-:B------:R-:W-:Y:S01]  /*00c0*/  IMAD R7, R0, UR8, R3.reuse ;  /* 0x0000000800077c24 */ /* 0x100fe2000f8e0203 */
[----:B------:R-:W-:Y:S02]  /*00d0*/  ISETP.GE.U32.AND P1, PT, R3, UR8, PT ;  /* 0x0000000803007c0c */ /* 0x000fe4000bf26070 */
[----:B------:R-:W-:-:S04]  /*00e0*/  SHF.R.S32.HI R2, RZ, 0x1f, R3 ;  /* 0x0000001fff027819 */ /* 0x000fc80000011403 */
[----:B------:R-:W-:-:S13]  /*00f0*/  ISETP.GE.U32.OR.EX P0, PT, R2, UR9, P0, P1 ;  /* 0x0000000902007c0c */ /* 0x000fda0008706510 */
[----:B------:R-:W-:Y:S05]  /*0100*/  @P0 EXIT ;  /* 0x000000000000094d */ /* 0x000fea0003800000 */
[----:B------:R-:W0:Y:S01]  /*0110*/  LDC.64 R2, c[0x0][0x380] ;  /* 0x0000e000ff027b82 */ /* 0x000e220000000a00 */
[----:B------:R-:W1:Y:S01]  /*0120*/  LDCU.64 UR4, c[0x0][0x358] ;  /* 0x00006b00ff0477ac */ /* 0x000e620008000a00 */
[----:B0-----:R-:W-:-:S05]  /*0130*/  IMAD.WIDE R2, R7, 0x4, R2 ;  /* 0x0000000407027825 */ /* 0x001fca00078e0202 */
[----:B-1----:R-:W2:Y:S02]  /*0140*/  LDG.E R9, desc[UR4][R2.64] ;  /* 0x0000000402097981 */ /* 0x002ea4000c1e1900 */
[----:B--2---:R-:W-:-:S13]  /*0150*/  FSETP.GT.AND P0, PT, R9, RZ, PT ;  /* 0x000000ff0900720b */ /* 0x004fda0003f04000 */
[----:B------:R-:W0:Y:S02]  /*0160*/  @P0 LDC.64 R4, c[0x0][0x388] ;  /* 0x0000e200ff040b82 */ /* 0x000e240000000a00 */
[----:B0-----:R-:W-:-:S05]  /*0170*/  @P0 IMAD.WIDE R4, R7, 0x4, R4 ;  /* 0x0000000407040825 */ /* 0x001fca00078e0204 */
[----:B------:R0:W-:Y:S01]  /*0180*/  @P0 STG.E desc[UR4][R4.64], R9 ;  /* 0x0000000904000986 */ /* 0x0001e2000c101904 */
[----:B------:R-:W-:Y:S05]  /*0190*/  @P0 EXIT ;  /* 0x000000000000094d */ /* 0x000fea0003800000 */
[----:B------:R-:W-:Y:S01]  /*01a0*/  HFMA2 R0, -RZ, RZ, 0.96630859375, -0.0022525787353515625 ;  /* 0x3bbb989dff007431 */ /* 0x000fe200000001ff */
[----:B------:R-:W-:Y:S01]  /*01b0*/  MOV R3, 0x437c0000 ;  /* 0x437c000000037802 */ /* 0x000fe20000000f00 */
[----:B------:R-:W1:Y:S03]  /*01c0*/  LDCU UR6, c[0x0][0x3a0] ;  /* 0x00007400ff0677ac */ /* 0x000e660008000800 */
[----:B------:R-:W-:-:S04]  /*01d0*/  FFMA.SAT R0, R9, R0, 0.5 ;  /* 0x3f00000009007423 */ /* 0x000fc80000002000 */
[----:B------:R-:W-:-:S04]  /*01e0*/  FFMA.RM R0, R0, R3, 12582913 ;  /* 0x4b40000100007423 */ /* 0x000fc80000004003 */
[C---:B------:R-:W-:Y:S01]  /*01f0*/  FADD R2, R0.reuse, -12583039 ;  /* 0xcb40007f00027421 */ /* 0x040fe20000000000 */
[----:B------:R-:W-:-:S03]  /*0200*/  SHF.L.U32 R0, R0, 0x17, RZ ;  /* 0x0000001700007819 */ /* 0x000fc600000006ff */
[C---:B0-----:R-:W-:Y:S02]  /*0210*/  FFMA R4, R9.reuse, 1.4426950216293334961, -R2 ;  /* 0x3fb8aa3b09047823 */ /* 0x041fe40000000802 */
[----:B------:R-:W0:Y:S02]  /*0220*/  LDC.64 R2, c[0x0][0x388] ;  /* 0x0000e200ff027b82 */ /* 0x000e240000000a00 */
[----:B------:R-:W-:-:S04]  /*0230*/  FFMA R4, R9, 1.925963033500011079e-08, R4 ;  /* 0x32a5706009047823 */ /* 0x000fc80000000004 */
[----:B------:R-:W2:Y:S02]  /*0240*/  MUFU.EX2 R5, R4 ;  /* 0x0000000400057308 */ /* 0x000ea40000000800 */
[----:B--2---:R-:W-:Y:S01]  /*0250*/  FFMA R0, R0, R5, -1 ;  /* 0xbf80000000007423 */ /* 0x004fe20000000005 */
[----:B0-----:R-:W-:-:S04]  /*0260*/  IMAD.WIDE R2, R7, 0x4, R2 ;  /* 0x0000000407027825 */ /* 0x001fc800078e0202 */
[----:B-1----:R-:W-:-:S05]  /*0270*/  FMUL R5, R0, UR6 ;  /* 0x0000000600057c20 */ /* 0x002fca0008400000 */
[----:B------:R-:W-:Y:S01]  /*0280*/  STG.E desc[UR4][R2.64], R5 ;  /* 0x0000000502007986 */ /* 0x000fe2000c101904 */
[----:B------:R-:W-:Y:S05]  /*0290*/  EXIT ;  /* 0x000000000000794d */ /* 0x000fea0003800000 */
.L_x_0:
[----:B------:R-:W-:-:S00]  /*02a0*/  BRA `(.L_x_0) ;  /* 0xfffffffc00fc7947 */ /* 0x000fc0000383ffff */
[----:B------:R-:W-:-:S00]  /*02b0*/  NOP ;  /* 0x0000000000007918 */ /* 0x000fc00000000000 */
        /* <DEDUP_REMOVED lines=12> */
.L_x_1:


//--------------------- .nv.shared.reserved.0     --------------------------
	.section	.nv.shared.reserved.0,"aw",@nobits
	.weak		__nv_reservedSMEM_offset_0_alias
	.size		__nv_reservedSMEM_offset_0_alias, 0, 64
	.other		__nv_reservedSMEM_offset_0_alias,@"STO_CUDA_RESERVED_SHARED STV_DEFAULT"
__nv_reservedSMEM_offset_0_alias:
	.zero		0
	.zero		64


//--------------------- .nv.constant0._Z9EluKernelPKfPfmmf --------------------------
	.section	.nv.constant0._Z9EluKernelPKfPfmmf,"a",@progbits
	.sectionflags	@""
	.align	4
.nv.constant0._Z9EluKernelPKfPfmmf:
	.zero		932


//--------------------- SYMBOLS --------------------------

	.type		.nv.reservedSmem.offset0,@object
	.size		.nv.reservedSmem.offset0,0x4
